//
// Generated by NVIDIA NVVM Compiler
//
// Compiler Build ID: CL-36424714
// Cuda compilation tools, release 13.0, V13.0.88
// Based on NVVM 20.0.0
//

.version 9.0
.target sm_100
.address_size 64

	// .globl	_Z9addmatrixPiS_S_ii

.visible .entry _Z9addmatrixPiS_S_ii(
	.param .u64 .ptr .align 1 _Z9addmatrixPiS_S_ii_param_0,
	.param .u64 .ptr .align 1 _Z9addmatrixPiS_S_ii_param_1,
	.param .u64 .ptr .align 1 _Z9addmatrixPiS_S_ii_param_2,
	.param .u32 _Z9addmatrixPiS_S_ii_param_3,
	.param .u32 _Z9addmatrixPiS_S_ii_param_4
)
{
	.reg .pred 	%p<12>;
	.reg .b32 	%r<122>;
	.reg .b64 	%rd<101>;

	ld.param.u64 	%rd4, [_Z9addmatrixPiS_S_ii_param_0];
	ld.param.u64 	%rd5, [_Z9addmatrixPiS_S_ii_param_1];
	ld.param.u64 	%rd6, [_Z9addmatrixPiS_S_ii_param_2];
	ld.param.u32 	%r23, [_Z9addmatrixPiS_S_ii_param_3];
	ld.param.u32 	%r24, [_Z9addmatrixPiS_S_ii_param_4];
	cvta.to.global.u64 	%rd1, %rd6;
	cvta.to.global.u64 	%rd2, %rd5;
	cvta.to.global.u64 	%rd3, %rd4;
	mov.u32 	%r1, %tid.x;
	setp.ge.s32 	%p1, %r1, %r24;
	setp.lt.s32 	%p2, %r23, 1;
	or.pred  	%p3, %p1, %p2;
	@%p3 bra 	$L__BB0_13;
	and.b32  	%r2, %r23, 15;
	setp.lt.u32 	%p4, %r23, 16;
	mov.b32 	%r118, 0;
	@%p4 bra 	$L__BB0_4;
	and.b32  	%r118, %r23, 2147483632;
	neg.s32 	%r116, %r118;
	shl.b32 	%r5, %r24, 4;
	mul.wide.s32 	%rd11, %r24, 4;
	mov.u32 	%r115, %r1;
$L__BB0_3:
	.pragma "nounroll";
	mul.wide.s32 	%rd7, %r115, 4;
	add.s64 	%rd8, %rd3, %rd7;
	ld.global.u32 	%r26, [%rd8];
	add.s64 	%rd9, %rd2, %rd7;
	ld.global.u32 	%r27, [%rd9];
	add.s32 	%r28, %r27, %r26;
	add.s64 	%rd10, %rd1, %rd7;
	st.global.u32 	[%rd10], %r28;
	add.s64 	%rd12, %rd8, %rd11;
	ld.global.u32 	%r29, [%rd12];
	add.s64 	%rd13, %rd9, %rd11;
	ld.global.u32 	%r30, [%rd13];
	add.s32 	%r31, %r30, %r29;
	add.s64 	%rd14, %rd10, %rd11;
	st.global.u32 	[%rd14], %r31;
	add.s64 	%rd15, %rd12, %rd11;
	ld.global.u32 	%r32, [%rd15];
	add.s64 	%rd16, %rd13, %rd11;
	ld.global.u32 	%r33, [%rd16];
	add.s32 	%r34, %r33, %r32;
	add.s64 	%rd17, %rd14, %rd11;
	st.global.u32 	[%rd17], %r34;
	add.s64 	%rd18, %rd15, %rd11;
	ld.global.u32 	%r35, [%rd18];
	add.s64 	%rd19, %rd16, %rd11;
	ld.global.u32 	%r36, [%rd19];
	add.s32 	%r37, %r36, %r35;
	add.s64 	%rd20, %rd17, %rd11;
	st.global.u32 	[%rd20], %r37;
	add.s64 	%rd21, %rd18, %rd11;
	ld.global.u32 	%r38, [%rd21];
	add.s64 	%rd22, %rd19, %rd11;
	ld.global.u32 	%r39, [%rd22];
	add.s32 	%r40, %r39, %r38;
	add.s64 	%rd23, %rd20, %rd11;
	st.global.u32 	[%rd23], %r40;
	add.s64 	%rd24, %rd21, %rd11;
	ld.global.u32 	%r41, [%rd24];
	add.s64 	%rd25, %rd22, %rd11;
	ld.global.u32 	%r42, [%rd25];
	add.s32 	%r43, %r42, %r41;
	add.s64 	%rd26, %rd23, %rd11;
	st.global.u32 	[%rd26], %r43;
	add.s64 	%rd27, %rd24, %rd11;
	ld.global.u32 	%r44, [%rd27];
	add.s64 	%rd28, %rd25, %rd11;
	ld.global.u32 	%r45, [%rd28];
	add.s32 	%r46, %r45, %r44;
	add.s64 	%rd29, %rd26, %rd11;
	st.global.u32 	[%rd29], %r46;
	add.s64 	%rd30, %rd27, %rd11;
	ld.global.u32 	%r47, [%rd30];
	add.s64 	%rd31, %rd28, %rd11;
	ld.global.u32 	%r48, [%rd31];
	add.s32 	%r49, %r48, %r47;
	add.s64 	%rd32, %rd29, %rd11;
	st.global.u32 	[%rd32], %r49;
	add.s64 	%rd33, %rd30, %rd11;
	ld.global.u32 	%r50, [%rd33];
	add.s64 	%rd34, %rd31, %rd11;
	ld.global.u32 	%r51, [%rd34];
	add.s32 	%r52, %r51, %r50;
	add.s64 	%rd35, %rd32, %rd11;
	st.global.u32 	[%rd35], %r52;
	add.s64 	%rd36, %rd33, %rd11;
	ld.global.u32 	%r53, [%rd36];
	add.s64 	%rd37, %rd34, %rd11;
	ld.global.u32 	%r54, [%rd37];
	add.s32 	%r55, %r54, %r53;
	add.s64 	%rd38, %rd35, %rd11;
	st.global.u32 	[%rd38], %r55;
	add.s64 	%rd39, %rd36, %rd11;
	ld.global.u32 	%r56, [%rd39];
	add.s64 	%rd40, %rd37, %rd11;
	ld.global.u32 	%r57, [%rd40];
	add.s32 	%r58, %r57, %r56;
	add.s64 	%rd41, %rd38, %rd11;
	st.global.u32 	[%rd41], %r58;
	add.s64 	%rd42, %rd39, %rd11;
	ld.global.u32 	%r59, [%rd42];
	add.s64 	%rd43, %rd40, %rd11;
	ld.global.u32 	%r60, [%rd43];
	add.s32 	%r61, %r60, %r59;
	add.s64 	%rd44, %rd41, %rd11;
	st.global.u32 	[%rd44], %r61;
	add.s64 	%rd45, %rd42, %rd11;
	ld.global.u32 	%r62, [%rd45];
	add.s64 	%rd46, %rd43, %rd11;
	ld.global.u32 	%r63, [%rd46];
	add.s32 	%r64, %r63, %r62;
	add.s64 	%rd47, %rd44, %rd11;
	st.global.u32 	[%rd47], %r64;
	add.s64 	%rd48, %rd45, %rd11;
	ld.global.u32 	%r65, [%rd48];
	add.s64 	%rd49, %rd46, %rd11;
	ld.global.u32 	%r66, [%rd49];
	add.s32 	%r67, %r66, %r65;
	add.s64 	%rd50, %rd47, %rd11;
	st.global.u32 	[%rd50], %r67;
	add.s64 	%rd51, %rd48, %rd11;
	ld.global.u32 	%r68, [%rd51];
	add.s64 	%rd52, %rd49, %rd11;
	ld.global.u32 	%r69, [%rd52];
	add.s32 	%r70, %r69, %r68;
	add.s64 	%rd53, %rd50, %rd11;
	st.global.u32 	[%rd53], %r70;
	add.s64 	%rd54, %rd51, %rd11;
	ld.global.u32 	%r71, [%rd54];
	add.s64 	%rd55, %rd52, %rd11;
	ld.global.u32 	%r72, [%rd55];
	add.s32 	%r73, %r72, %r71;
	add.s64 	%rd56, %rd53, %rd11;
	st.global.u32 	[%rd56], %r73;
	add.s32 	%r116, %r116, 16;
	add.s32 	%r115, %r115, %r5;
	setp.ne.s32 	%p5, %r116, 0;
	@%p5 bra 	$L__BB0_3;
$L__BB0_4:
	setp.eq.s32 	%p6, %r2, 0;
	@%p6 bra 	$L__BB0_13;
	and.b32  	%r11, %r23, 7;
	setp.lt.u32 	%p7, %r2, 8;
	@%p7 bra 	$L__BB0_7;
	mad.lo.s32 	%r74, %r118, %r24, %r1;
	mul.wide.s32 	%rd57, %r74, 4;
	add.s64 	%rd58, %rd3, %rd57;
	ld.global.u32 	%r75, [%rd58];
	add.s64 	%rd59, %rd2, %rd57;
	ld.global.u32 	%r76, [%rd59];
	add.s32 	%r77, %r76, %r75;
	add.s64 	%rd60, %rd1, %rd57;
	st.global.u32 	[%rd60], %r77;
	mul.wide.s32 	%rd61, %r24, 4;
	add.s64 	%rd62, %rd58, %rd61;
	ld.global.u32 	%r78, [%rd62];
	add.s64 	%rd63, %rd59, %rd61;
	ld.global.u32 	%r79, [%rd63];
	add.s32 	%r80, %r79, %r78;
	add.s64 	%rd64, %rd60, %rd61;
	st.global.u32 	[%rd64], %r80;
	add.s64 	%rd65, %rd62, %rd61;
	ld.global.u32 	%r81, [%rd65];
	add.s64 	%rd66, %rd63, %rd61;
	ld.global.u32 	%r82, [%rd66];
	add.s32 	%r83, %r82, %r81;
	add.s64 	%rd67, %rd64, %rd61;
	st.global.u32 	[%rd67], %r83;
	add.s64 	%rd68, %rd65, %rd61;
	ld.global.u32 	%r84, [%rd68];
	add.s64 	%rd69, %rd66, %rd61;
	ld.global.u32 	%r85, [%rd69];
	add.s32 	%r86, %r85, %r84;
	add.s64 	%rd70, %rd67, %rd61;
	st.global.u32 	[%rd70], %r86;
	add.s64 	%rd71, %rd68, %rd61;
	ld.global.u32 	%r87, [%rd71];
	add.s64 	%rd72, %rd69, %rd61;
	ld.global.u32 	%r88, [%rd72];
	add.s32 	%r89, %r88, %r87;
	add.s64 	%rd73, %rd70, %rd61;
	st.global.u32 	[%rd73], %r89;
	add.s64 	%rd74, %rd71, %rd61;
	ld.global.u32 	%r90, [%rd74];
	add.s64 	%rd75, %rd72, %rd61;
	ld.global.u32 	%r91, [%rd75];
	add.s32 	%r92, %r91, %r90;
	add.s64 	%rd76, %rd73, %rd61;
	st.global.u32 	[%rd76], %r92;
	add.s64 	%rd77, %rd74, %rd61;
	ld.global.u32 	%r93, [%rd77];
	add.s64 	%rd78, %rd75, %rd61;
	ld.global.u32 	%r94, [%rd78];
	add.s32 	%r95, %r94, %r93;
	add.s64 	%rd79, %rd76, %rd61;
	st.global.u32 	[%rd79], %r95;
	add.s64 	%rd80, %rd77, %rd61;
	ld.global.u32 	%r96, [%rd80];
	add.s64 	%rd81, %rd78, %rd61;
	ld.global.u32 	%r97, [%rd81];
	add.s32 	%r98, %r97, %r96;
	add.s64 	%rd82, %rd79, %rd61;
	st.global.u32 	[%rd82], %r98;
	add.s32 	%r118, %r118, 8;
$L__BB0_7:
	setp.eq.s32 	%p8, %r11, 0;
	@%p8 bra 	$L__BB0_13;
	and.b32  	%r14, %r23, 3;
	setp.lt.u32 	%p9, %r11, 4;
	@%p9 bra 	$L__BB0_10;
	mad.lo.s32 	%r99, %r118, %r24, %r1;
	mul.wide.s32 	%rd83, %r99, 4;
	add.s64 	%rd84, %rd3, %rd83;
	ld.global.u32 	%r100, [%rd84];
	add.s64 	%rd85, %rd2, %rd83;
	ld.global.u32 	%r101, [%rd85];
	add.s32 	%r102, %r101, %r100;
	add.s64 	%rd86, %rd1, %rd83;
	st.global.u32 	[%rd86], %r102;
	mul.wide.s32 	%rd87, %r24, 4;
	add.s64 	%rd88, %rd84, %rd87;
	ld.global.u32 	%r103, [%rd88];
	add.s64 	%rd89, %rd85, %rd87;
	ld.global.u32 	%r104, [%rd89];
	add.s32 	%r105, %r104, %r103;
	add.s64 	%rd90, %rd86, %rd87;
	st.global.u32 	[%rd90], %r105;
	add.s64 	%rd91, %rd88, %rd87;
	ld.global.u32 	%r106, [%rd91];
	add.s64 	%rd92, %rd89, %rd87;
	ld.global.u32 	%r107, [%rd92];
	add.s32 	%r108, %r107, %r106;
	add.s64 	%rd93, %rd90, %rd87;
	st.global.u32 	[%rd93], %r108;
	add.s64 	%rd94, %rd91, %rd87;
	ld.global.u32 	%r109, [%rd94];
	add.s64 	%rd95, %rd92, %rd87;
	ld.global.u32 	%r110, [%rd95];
	add.s32 	%r111, %r110, %r109;
	add.s64 	%rd96, %rd93, %rd87;
	st.global.u32 	[%rd96], %r111;
	add.s32 	%r118, %r118, 4;
$L__BB0_10:
	setp.eq.s32 	%p10, %r14, 0;
	@%p10 bra 	$L__BB0_13;
	mad.lo.s32 	%r121, %r118, %r24, %r1;
	neg.s32 	%r120, %r14;
$L__BB0_12:
	.pragma "nounroll";
	mul.wide.s32 	%rd97, %r121, 4;
	add.s64 	%rd98, %rd3, %rd97;
	ld.global.u32 	%r112, [%rd98];
	add.s64 	%rd99, %rd2, %rd97;
	ld.global.u32 	%r113, [%rd99];
	add.s32 	%r114, %r113, %r112;
	add.s64 	%rd100, %rd1, %rd97;
	st.global.u32 	[%rd100], %r114;
	add.s32 	%r121, %r121, %r24;
	add.s32 	%r120, %r120, 1;
	setp.ne.s32 	%p11, %r120, 0;
	@%p11 bra 	$L__BB0_12;
$L__BB0_13:
	ret;

}


// ===== COMPILED SASS (sm_100) =====

	.target	sm_100

	.elftype	@"ET_EXEC"


//--------------------- .note.nv.tkinfo           --------------------------
	.section	.note.nv.tkinfo,"",@"SHT_NOTE"
	.sectionflags	@"SHF_NOTE_NV_TKINFO"
	.tkinfo
        /*0018*/ 	.word	0x00000002
        /*0030*/ 	.string	""
        /*0030*/ 	.string	"ptxas"
        /*0030*/ 	.string	"Cuda compilation tools, release 13.0, V13.0.88"
        /*0030*/ 	.string	"Build cuda_13.0.r13.0/compiler.36424714_0"
        /*0030*/ 	.string	"-arch sm_100 -m 64 "



//--------------------- .note.nv.cuinfo           --------------------------
	.section	.note.nv.cuinfo,"",@"SHT_NOTE"
	.sectionflags	@"SHF_NOTE_NV_CUINFO"
        /*0018*/ 	.short	0x0002
        /*001a*/ 	.short	0x0064
        /*001c*/ 	.short	0x0082
	.zero		2


//--------------------- .nv.info                  --------------------------
	.section	.nv.info,"",@"SHT_CUDA_INFO"
	.align	4


	//----- nvinfo : EIATTR_REGCOUNT
	.align		4
        /*0000*/ 	.byte	0x04, 0x2f
        /*0002*/ 	.short	(.L_1 - .L_0)
	.align		4
.L_0:
        /*0004*/ 	.word	index@(_Z9addmatrixPiS_S_ii)
        /*0008*/ 	.word	0x0000001e


	//----- nvinfo : EIATTR_FRAME_SIZE
	.align		4
.L_1:
        /*000c*/ 	.byte	0x04, 0x11
        /*000e*/ 	.short	(.L_3 - .L_2)
	.align		4
.L_2:
        /*0010*/ 	.word	index@(_Z9addmatrixPiS_S_ii)
        /*0014*/ 	.word	0x00000000


	//----- nvinfo : EIATTR_MIN_STACK_SIZE
	.align		4
.L_3:
        /*0018*/ 	.byte	0x04, 0x12
        /*001a*/ 	.short	(.L_5 - .L_4)
	.align		4
.L_4:
        /*001c*/ 	.word	index@(_Z9addmatrixPiS_S_ii)
        /*0020*/ 	.word	0x00000000
.L_5:


//--------------------- .nv.compat                --------------------------
	.section	.nv.compat,"",@"SHT_CUDA_COMPAT_INFO"
	.align	4
        /*0000*/ 	.byte	0x02, 0x09, 0x00, 0x00, 0x02, 0x02, 0x01, 0x00, 0x02, 0x05, 0x05, 0x00, 0x03, 0x07, 0x01, 0x01
        /*0010*/ 	.byte	0x02, 0x03, 0x00, 0x00, 0x02, 0x06, 0x01, 0x00, 0x04, 0x0b, 0x08, 0x00, 0x09, 0x00, 0x00, 0x00
        /*0020*/ 	.byte	0x00, 0x00, 0x00, 0x00


//--------------------- .nv.info._Z9addmatrixPiS_S_ii --------------------------
	.section	.nv.info._Z9addmatrixPiS_S_ii,"",@"SHT_CUDA_INFO"
	.sectionflags	@""
	.align	4


	//----- nvinfo : EIATTR_CUDA_API_VERSION
	.align		4
        /*0000*/ 	.byte	0x04, 0x37
        /*0002*/ 	.short	(.L_7 - .L_6)
.L_6:
        /*0004*/ 	.word	0x00000082


	//----- nvinfo : EIATTR_KPARAM_INFO
	.align		4
.L_7:
        /*0008*/ 	.byte	0x04, 0x17
        /*000a*/ 	.short	(.L_9 - .L_8)
.L_8:
        /*000c*/ 	.word	0x00000000
        /*0010*/ 	.short	0x0004
        /*0012*/ 	.short	0x001c
        /*0014*/ 	.byte	0x00, 0xf0, 0x11, 0x00


	//----- nvinfo : EIATTR_KPARAM_INFO
	.align		4
.L_9:
        /*0018*/ 	.byte	0x04, 0x17
        /*001a*/ 	.short	(.L_11 - .L_10)
.L_10:
        /*001c*/ 	.word	0x00000000
        /*0020*/ 	.short	0x0003
        /*0022*/ 	.short	0x0018
        /*0024*/ 	.byte	0x00, 0xf0, 0x11, 0x00


	//----- nvinfo : EIATTR_KPARAM_INFO
	.align		4
.L_11:
        /*0028*/ 	.byte	0x04, 0x17
        /*002a*/ 	.short	(.L_13 - .L_12)
.L_12:
        /*002c*/ 	.word	0x00000000
        /*0030*/ 	.short	0x0002
        /*0032*/ 	.short	0x0010
        /*0034*/ 	.byte	0x00, 0xf5, 0x21, 0x00


	//----- nvinfo : EIATTR_KPARAM_INFO
	.align		4
.L_13:
        /*0038*/ 	.byte	0x04, 0x17
        /*003a*/ 	.short	(.L_15 - .L_14)
.L_14:
        /*003c*/ 	.word	0x00000000
        /*0040*/ 	.short	0x0001
        /*0042*/ 	.short	0x0008
        /*0044*/ 	.byte	0x00, 0xf5, 0x21, 0x00


	//----- nvinfo : EIATTR_KPARAM_INFO
	.align		4
.L_15:
        /*0048*/ 	.byte	0x04, 0x17
        /*004a*/ 	.short	(.L_17 - .L_16)
.L_16:
        /*004c*/ 	.word	0x00000000
        /*0050*/ 	.short	0x0000
        /*0052*/ 	.short	0x0000
        /*0054*/ 	.byte	0x00, 0xf5, 0x21, 0x00


	//----- nvinfo : EIATTR_SPARSE_MMA_MASK
	.align		4
.L_17:
        /*0058*/ 	.byte	0x03, 0x50
        /*005a*/ 	.short	0x0000


	//----- nvinfo : EIATTR_MAXREG_COUNT
	.align		4
        /*005c*/ 	.byte	0x03, 0x1b
        /*005e*/ 	.short	0x00ff


	//----- nvinfo : EIATTR_MERCURY_ISA_VERSION
	.align		4
        /*0060*/ 	.byte	0x03, 0x5f
        /*0062*/ 	.short	0x0101


	//----- nvinfo : EIATTR_VRC_CTA_INIT_COUNT
	.align		4
        /*0064*/ 	.byte	0x02, 0x4a
	.zero		1
	.zero		1


	//----- nvinfo : EIATTR_EXIT_INSTR_OFFSETS
	.align		4
        /*0068*/ 	.byte	0x04, 0x1c
        /*006a*/ 	.short	(.L_19 - .L_18)


	//   ....[0]....
.L_18:
        /*006c*/ 	.word	0x00000050


	//   ....[1]....
        /*0070*/ 	.word	0x00000860


	//   ....[2]....
        /*0074*/ 	.word	0x00000c80


	//   ....[3]....
        /*0078*/ 	.word	0x00000ee0


	//   ....[4]....
        /*007c*/ 	.word	0x00000ff0


	//----- nvinfo : EIATTR_CBANK_PARAM_SIZE
	.align		4
.L_19:
        /*0080*/ 	.byte	0x03, 0x19
        /*0082*/ 	.short	0x0020


	//----- nvinfo : EIATTR_PARAM_CBANK
	.align		4
        /*0084*/ 	.byte	0x04, 0x0a
        /*0086*/ 	.short	(.L_21 - .L_20)
	.align		4
.L_20:
        /*0088*/ 	.word	index@(.nv.constant0._Z9addmatrixPiS_S_ii)
        /*008c*/ 	.short	0x0380
        /*008e*/ 	.short	0x0020


	//----- nvinfo : EIATTR_SW_WAR
	.align		4
.L_21:
        /*0090*/ 	.byte	0x04, 0x36
        /*0092*/ 	.short	(.L_23 - .L_22)
.L_22:
        /*0094*/ 	.word	0x00000008
.L_23:


//--------------------- .nv.callgraph             --------------------------
	.section	.nv.callgraph,"",@"SHT_CUDA_CALLGRAPH"
	.align	4
	.sectionentsize	8
	.align		4
        /*0000*/ 	.word	0x00000000
	.align		4
        /*0004*/ 	.word	0xffffffff
	.align		4
        /*0008*/ 	.word	0x00000000
	.align		4
        /*000c*/ 	.word	0xfffffffe
	.align		4
        /*0010*/ 	.word	0x00000000
	.align		4
        /*0014*/ 	.word	0xfffffffd
	.align		4
        /*0018*/ 	.word	0x00000000
	.align		4
        /*001c*/ 	.word	0xfffffffc


//--------------------- .text._Z9addmatrixPiS_S_ii --------------------------
	.section	.text._Z9addmatrixPiS_S_ii,"ax",@progbits
	.align	128
        .global         _Z9addmatrixPiS_S_ii
        .type           _Z9addmatrixPiS_S_ii,@function
        .size           _Z9addmatrixPiS_S_ii,(.L_x_6 - _Z9addmatrixPiS_S_ii)
        .other          _Z9addmatrixPiS_S_ii,@"STO_CUDA_ENTRY STV_DEFAULT"
_Z9addmatrixPiS_S_ii:
.text._Z9addmatrixPiS_S_ii:
[----:B------:R-:W-:Y:S01]  /*0000*/  LDC R1, c[0x0][0x37c] ;  /* 0x0000df00ff017b82 */ /* 0x000fe20000000800 */
[----:B------:R-:W0:Y:S07]  /*0010*/  S2R R0, SR_TID.X ;  /* 0x0000000000007919 */ /* 0x000e2e0000002100 */
[----:B------:R-:W1:Y:S02]  /*0020*/  LDC.64 R2, c[0x0][0x398] ;  /* 0x0000e600ff027b82 */ /* 0x000e640000000a00 */
[----:B-1----:R-:W-:-:S04]  /*0030*/  ISETP.GE.AND P0, PT, R2, 0x1, PT ;  /* 0x000000010200780c */ /* 0x002fc80003f06270 */
[----:B0-----:R-:W-:-:S13]  /*0040*/  ISETP.GE.OR P0, PT, R0, R3, !P0 ;  /* 0x000000030000720c */ /* 0x001fda0004706670 */
[----:B------:R-:W-:Y:S05]  /*0050*/  @P0 EXIT ;  /* 0x000000000000094d */ /* 0x000fea0003800000 */
[C---:B------:R-:W-:Y:S01]  /*0060*/  ISETP.GE.U32.AND P1, PT, R2.reuse, 0x10, PT ;  /* 0x000000100200780c */ /* 0x040fe20003f26070 */
[----:B------:R-:W0:Y:S01]  /*0070*/  LDCU.64 UR4, c[0x0][0x358] ;  /* 0x00006b00ff0477ac */ /* 0x000e220008000a00 */
[----:B------:R-:W-:Y:S01]  /*0080*/  LOP3.LUT R7, R2, 0xf, RZ, 0xc0, !PT ;  /* 0x0000000f02077812 */ /* 0x000fe200078ec0ff */
[----:B------:R-:W-:-:S03]  /*0090*/  HFMA2 R4, -RZ, RZ, 0, 0 ;  /* 0x00000000ff047431 */ /* 0x000fc600000001ff */
[----:B------:R-:W-:-:S07]  /*00a0*/  ISETP.NE.AND P0, PT, R7, RZ, PT ;  /* 0x000000ff0700720c */ /* 0x000fce0003f05270 */
[----:B------:R-:W-:Y:S06]  /*00b0*/  @!P1 BRA `(.L_x_0) ;  /* 0x0000000400e89947 */ /* 0x000fec0003800000 */
[----:B------:R-:W-:Y:S02]  /*00c0*/  LOP3.LUT R4, R2, 0x7ffffff0, RZ, 0xc0, !PT ;  /* 0x7ffffff002047812 */ /* 0x000fe400078ec0ff */
[----:B------:R-:W-:Y:S02]  /*00d0*/  MOV R6, R0 ;  /* 0x0000000000067202 */ /* 0x000fe40000000f00 */
[----:B------:R-:W-:-:S07]  /*00e0*/  IADD3 R5, PT, PT, -R4, RZ, RZ ;  /* 0x000000ff04057210 */ /* 0x000fce0007ffe1ff */
.L_x_1:
[----:B---3--:R-:W1:Y:S08]  /*00f0*/  LDC.64 R16, c[0x0][0x380] ;  /* 0x0000e000ff107b82 */ /* 0x008e700000000a00 */
[----:B------:R-:W2:Y:S08]  /*0100*/  LDC.64 R18, c[0x0][0x388] ;  /* 0x0000e200ff127b82 */ /* 0x000eb00000000a00 */
[----:B------:R-:W3:Y:S01]  /*0110*/  LDC.64 R8, c[0x0][0x390] ;  /* 0x0000e400ff087b82 */ /* 0x000ee20000000a00 */
[----:B-1----:R-:W-:-:S05]  /*0120*/  IMAD.WIDE R16, R6, 0x4, R16 ;  /* 0x0000000406107825 */ /* 0x002fca00078e0210 */
[----:B0-----:R-:W4:Y:S01]  /*0130*/  LDG.E R10, desc[UR4][R16.64] ;  /* 0x00000004100a7981 */ /* 0x001f22000c1e1900 */
[----:B--2---:R-:W-:-:S05]  /*0140*/  IMAD.WIDE R18, R6, 0x4, R18 ;  /* 0x0000000406127825 */ /* 0x004fca00078e0212 */
[----:B------:R-:W4:Y:S01]  /*0150*/  LDG.E R11, desc[UR4][R18.64] ;  /* 0x00000004120b7981 */ /* 0x000f22000c1e1900 */
[----:B------:R-:W-:-:S04]  /*0160*/  IMAD.WIDE R12, R3, 0x4, R16 ;  /* 0x00000004030c7825 */ /* 0x000fc800078e0210 */
[----:B---3--:R-:W-:Y:S01]  /*0170*/  IMAD.WIDE R8, R6, 0x4, R8 ;  /* 0x0000000406087825 */ /* 0x008fe200078e0208 */
[----:B----4-:R-:W-:-:S03]  /*0180*/  IADD3 R23, PT, PT, R10, R11, RZ ;  /* 0x0000000b0a177210 */ /* 0x010fc60007ffe0ff */
[C---:B------:R-:W-:Y:S02]  /*0190*/  IMAD.WIDE R10, R3.reuse, 0x4, R18 ;  /* 0x00000004030a7825 */ /* 0x040fe400078e0212 */
[----:B------:R0:W-:Y:S04]  /*01a0*/  STG.E desc[UR4][R8.64], R23 ;  /* 0x0000001708007986 */ /* 0x0001e8000c101904 */
[----:B------:R-:W2:Y:S04]  /*01b0*/  LDG.E R20, desc[UR4][R12.64] ;  /* 0x000000040c147981 */ /* 0x000ea8000c1e1900 */
[----:B------:R-:W2:Y:S01]  /*01c0*/  LDG.E R21, desc[UR4][R10.64] ;  /* 0x000000040a157981 */ /* 0x000ea2000c1e1900 */
[----:B------:R-:W-:-:S04]  /*01d0*/  IMAD.WIDE R14, R3, 0x4, R8 ;  /* 0x00000004030e7825 */ /* 0x000fc800078e0208 */
[----:B------:R-:W-:-:S04]  /*01e0*/  IMAD.WIDE R18, R3, 0x4, R12 ;  /* 0x0000000403127825 */ /* 0x000fc800078e020c */
[----:B------:R-:W-:Y:S01]  /*01f0*/  IMAD.WIDE R16, R3, 0x4, R10 ;  /* 0x0000000403107825 */ /* 0x000fe200078e020a */
[----:B--2---:R-:W-:-:S05]  /*0200*/  IADD3 R25, PT, PT, R20, R21, RZ ;  /* 0x0000001514197210 */ /* 0x004fca0007ffe0ff */
[----:B------:R1:W-:Y:S04]  /*0210*/  STG.E desc[UR4][R14.64], R25 ;  /* 0x000000190e007986 */ /* 0x0003e8000c101904 */
[----:B------:R-:W2:Y:S04]  /*0220*/  LDG.E R22, desc[UR4][R18.64] ;  /* 0x0000000412167981 */ /* 0x000ea8000c1e1900 */
[----:B------:R-:W2:Y:S01]  /*0230*/  LDG.E R27, desc[UR4][R16.64] ;  /* 0x00000004101b7981 */ /* 0x000ea2000c1e1900 */
[----:B------:R-:W-:-:S04]  /*0240*/  IMAD.WIDE R20, R3, 0x4, R14 ;  /* 0x0000000403147825 */ /* 0x000fc800078e020e */
[----:B------:R-:W-:-:S04]  /*0250*/  IMAD.WIDE R12, R3, 0x4, R18 ;  /* 0x00000004030c7825 */ /* 0x000fc800078e0212 */
[----:B0-----:R-:W-:Y:S01]  /*0260*/  IMAD.WIDE R8, R3, 0x4, R16 ;  /* 0x0000000403087825 */ /* 0x001fe200078e0210 */
[----:B--2---:R-:W-:-:S05]  /*0270*/  IADD3 R27, PT, PT, R22, R27, RZ ;  /* 0x0000001b161b7210 */ /* 0x004fca0007ffe0ff */
[----:B------:R0:W-:Y:S04]  /*0280*/  STG.E desc[UR4][R20.64], R27 ;  /* 0x0000001b14007986 */ /* 0x0001e8000c101904 */
[----:B------:R-:W2:Y:S04]  /*0290*/  LDG.E R22, desc[UR4][R12.64] ;  /* 0x000000040c167981 */ /* 0x000ea8000c1e1900 */
[----:B------:R-:W2:Y:S01]  /*02a0*/  LDG.E R23, desc[UR4][R8.64] ;  /* 0x0000000408177981 */ /* 0x000ea2000c1e1900 */
[----:B------:R-:W-:-:S04]  /*02b0*/  IMAD.WIDE R10, R3, 0x4, R20 ;  /* 0x00000004030a7825 */ /* 0x000fc800078e0214 */
[----:B------:R-:W-:-:S04]  /*02c0*/  IMAD.WIDE R18, R3, 0x4, R12 ;  /* 0x0000000403127825 */ /* 0x000fc800078e020c */
[----:B-1----:R-:W-:Y:S01]  /*02d0*/  IMAD.WIDE R14, R3, 0x4, R8 ;  /* 0x00000004030e7825 */ /* 0x002fe200078e0208 */
[----:B--2---:R-:W-:-:S05]  /*02e0*/  IADD3 R23, PT, PT, R22, R23, RZ ;  /* 0x0000001716177210 */ /* 0x004fca0007ffe0ff */
        /* <DEDUP_REMOVED lines=8> */
[----:B------:R-:W3:Y:S04]  /*0370*/  LDG.E R22, desc[UR4][R12.64] ;  /* 0x000000040c167981 */ /* 0x000ee8000c1e1900 */
[----:B0-----:R-:W3:Y:S01]  /*0380*/  LDG.E R27, desc[UR4][R8.64] ;  /* 0x00000004081b7981 */ /* 0x001ee2000c1e1900 */
[----:B------:R-:W-:-:S04]  /*0390*/  IMAD.WIDE R20, R3, 0x4, R16 ;  /* 0x0000000403147825 */ /* 0x000fc800078e0210 */
[----:B------:R-:W-:-:S04]  /*03a0*/  IMAD.WIDE R18, R3, 0x4, R12 ;  /* 0x0000000403127825 */ /* 0x000fc800078e020c */
[----:B-1----:R-:W-:Y:S01]  /*03b0*/  IMAD.WIDE R10, R3, 0x4, R8 ;  /* 0x00000004030a7825 */ /* 0x002fe200078e0208 */
[----:B---3--:R-:W-:-:S05]  /*03c0*/  IADD3 R27, PT, PT, R22, R27, RZ ;  /* 0x0000001b161b7210 */ /* 0x008fca0007ffe0ff */
[----:B------:R0:W-:Y:S04]  /*03d0*/  STG.E desc[UR4][R20.64], R27 ;  /* 0x0000001b14007986 */ /* 0x0001e8000c101904 */
[----:B------:R-:W3:Y:S04]  /*03e0*/  LDG.E R22, desc[UR4][R18.64] ;  /* 0x0000000412167981 */ /* 0x000ee8000c1e1900 */
[----:B------:R-:W3:Y:S01]  /*03f0*/  LDG.E R23, desc[UR4][R10.64] ;  /* 0x000000040a177981 */ /* 0x000ee2000c1e1900 */
[----:B------:R-:W-:-:S04]  /*0400*/  IMAD.WIDE R14, R3, 0x4, R20 ;  /* 0x00000004030e7825 */ /* 0x000fc800078e0214 */
[----:B------:R-:W-:-:S04]  /*0410*/  IMAD.WIDE R12, R3, 0x4, R18 ;  /* 0x00000004030c7825 */ /* 0x000fc800078e0212 */
[----:B------:R-:W-:Y:S01]  /*0420*/  IMAD.WIDE R8, R3, 0x4, R10 ;  /* 0x0000000403087825 */ /* 0x000fe200078e020a */
[----:B---3--:R-:W-:-:S05]  /*0430*/  IADD3 R23, PT, PT, R22, R23, RZ ;  /* 0x0000001716177210 */ /* 0x008fca0007ffe0ff */
[----:B------:R1:W-:Y:S04]  /*0440*/  STG.E desc[UR4][R14.64], R23 ;  /* 0x000000170e007986 */ /* 0x0003e8000c101904 */
[----:B------:R-:W3:Y:S04]  /*0450*/  LDG.E R22, desc[UR4][R12.64] ;  /* 0x000000040c167981 */ /* 0x000ee8000c1e1900 */
[----:B--2---:R-:W3:Y:S01]  /*0460*/  LDG.E R25, desc[UR4][R8.64] ;  /* 0x0000000408197981 */ /* 0x004ee2000c1e1900 */
[----:B------:R-:W-:-:S04]  /*0470*/  IMAD.WIDE R16, R3, 0x4, R14 ;  /* 0x0000000403107825 */ /* 0x000fc800078e020e */
[----:B------:R-:W-:-:S04]  /*0480*/  IMAD.WIDE R18, R3, 0x4, R12 ;  /* 0x0000000403127825 */ /* 0x000fc800078e020c */
[----:B------:R-:W-:Y:S01]  /*0490*/  IMAD.WIDE R10, R3, 0x4, R8 ;  /* 0x00000004030a7825 */ /* 0x000fe200078e0208 */
[----:B---3--:R-:W-:-:S05]  /*04a0*/  IADD3 R25, PT, PT, R22, R25, RZ ;  /* 0x0000001916197210 */ /* 0x008fca0007ffe0ff */
[----:B------:R2:W-:Y:S04]  /*04b0*/  STG.E desc[UR4][R16.64], R25 ;  /* 0x0000001910007986 */ /* 0x0005e8000c101904 */
[----:B------:R-:W3:Y:S04]  /*04c0*/  LDG.E R22, desc[UR4][R18.64] ;  /* 0x0000000412167981 */ /* 0x000ee8000c1e1900 */
[----:B0-----:R-:W3:Y:S01]  /*04d0*/  LDG.E R27, desc[UR4][R10.64] ;  /* 0x000000040a1b7981 */ /* 0x001ee2000c1e1900 */
[----:B------:R-:W-:-:S04]  /*04e0*/  IMAD.WIDE R20, R3, 0x4, R16 ;  /* 0x0000000403147825 */ /* 0x000fc800078e0210 */
[----:B------:R-:W-:-:S04]  /*04f0*/  IMAD.WIDE R12, R3, 0x4, R18 ;  /* 0x00000004030c7825 */ /* 0x000fc800078e0212 */
[----:B------:R-:W-:Y:S01]  /*0500*/  IMAD.WIDE R8, R3, 0x4, R10 ;  /* 0x0000000403087825 */ /* 0x000fe200078e020a */
[----:B---3--:R-:W-:-:S05]  /*0510*/  IADD3 R27, PT, PT, R22, R27, RZ ;  /* 0x0000001b161b7210 */ /* 0x008fca0007ffe0ff */
[----:B------:R0:W-:Y:S04]  /*0520*/  STG.E desc[UR4][R20.64], R27 ;  /* 0x0000001b14007986 */ /* 0x0001e8000c101904 */
[----:B------:R-:W3:Y:S04]  /*0530*/  LDG.E R22, desc[UR4][R12.64] ;  /* 0x000000040c167981 */ /* 0x000ee8000c1e1900 */
[----:B-1----:R-:W3:Y:S01]  /*0540*/  LDG.E R23, desc[UR4][R8.64] ;  /* 0x0000000408177981 */ /* 0x002ee2000c1e1900 */
[----:B------:R-:W-:-:S04]  /*0550*/  IMAD.WIDE R14, R3, 0x4, R20 ;  /* 0x00000004030e7825 */ /* 0x000fc800078e0214 */
[----:B--2---:R-:W-:-:S04]  /*0560*/  IMAD.WIDE R16, R3, 0x4, R12 ;  /* 0x0000000403107825 */ /* 0x004fc800078e020c */
[----:B------:R-:W-:Y:S01]  /*0570*/  IMAD.WIDE R10, R3, 0x4, R8 ;  /* 0x00000004030a7825 */ /* 0x000fe200078e0208 */
[----:B---3--:R-:W-:-:S05]  /*0580*/  IADD3 R23, PT, PT, R22, R23, RZ ;  /* 0x0000001716177210 */ /* 0x008fca0007ffe0ff */
        /* <DEDUP_REMOVED lines=11> */
[----:B-1----:R-:W-:-:S04]  /*0640*/  IMAD.WIDE R14, R3, 0x4, R12 ;  /* 0x00000004030e7825 */ /* 0x002fc800078e020c */
[----:B------:R-:W-:Y:S01]  /*0650*/  IMAD.WIDE R10, R3, 0x4, R8 ;  /* 0x00000004030a7825 */ /* 0x000fe200078e0208 */
        /* <DEDUP_REMOVED lines=23> */
[----:B------:R-:W2:Y:S04]  /*07d0*/  LDG.E R12, desc[UR4][R12.64] ;  /* 0x000000040c0c7981 */ /* 0x000ea8000c1e1900 */
[----:B------:R-:W2:Y:S01]  /*07e0*/  LDG.E R9, desc[UR4][R8.64] ;  /* 0x0000000408097981 */ /* 0x000ea2000c1e1900 */
[----:B------:R-:W-:-:S04]  /*07f0*/  IADD3 R5, PT, PT, R5, 0x10, RZ ;  /* 0x0000001005057810 */ /* 0x000fc80007ffe0ff */
[----:B------:R-:W-:Y:S01]  /*0800*/  ISETP.NE.AND P1, PT, R5, RZ, PT ;  /* 0x000000ff0500720c */ /* 0x000fe20003f25270 */
[C---:B-1----:R-:W-:Y:S01]  /*0810*/  IMAD.WIDE R16, R3.reuse, 0x4, R20 ;  /* 0x0000000403107825 */ /* 0x042fe200078e0214 */
[----:B------:R-:W-:Y:S02]  /*0820*/  LEA R6, R3, R6, 0x4 ;  /* 0x0000000603067211 */ /* 0x000fe400078e20ff */
[----:B--2---:R-:W-:-:S05]  /*0830*/  IADD3 R19, PT, PT, R12, R9, RZ ;  /* 0x000000090c137210 */ /* 0x004fca0007ffe0ff */
[----:B------:R3:W-:Y:S04]  /*0840*/  STG.E desc[UR4][R16.64], R19 ;  /* 0x0000001310007986 */ /* 0x0007e8000c101904 */
[----:B------:R-:W-:Y:S05]  /*0850*/  @P1 BRA `(.L_x_1) ;  /* 0xfffffff800241947 */ /* 0x000fea000383ffff */
.L_x_0:
[----:B0-----:R-:W-:Y:S05]  /*0860*/  @!P0 EXIT ;  /* 0x000000000000894d */ /* 0x001fea0003800000 */
[----:B------:R-:W-:Y:S02]  /*0870*/  ISETP.GE.U32.AND P0, PT, R7, 0x8, PT ;  /* 0x000000080700780c */ /* 0x000fe40003f06070 */
[----:B------:R-:W-:-:S04]  /*0880*/  LOP3.LUT R5, R2, 0x7, RZ, 0xc0, !PT ;  /* 0x0000000702057812 */ /* 0x000fc800078ec0ff */
[----:B------:R-:W-:-:S07]  /*0890*/  ISETP.NE.AND P1, PT, R5, RZ, PT ;  /* 0x000000ff0500720c */ /* 0x000fce0003f25270 */
[----:B------:R-:W-:Y:S06]  /*08a0*/  @!P0 BRA `(.L_x_2) ;  /* 0x0000000000f48947 */ /* 0x000fec0003800000 */
[----:B------:R-:W0:Y:S01]  /*08b0*/  LDC.64 R6, c[0x0][0x380] ;  /* 0x0000e000ff067b82 */ /* 0x000e220000000a00 */
[----:B------:R-:W-:-:S07]  /*08c0*/  IMAD R13, R4, R3, R0 ;  /* 0x00000003040d7224 */ /* 0x000fce00078e0200 */
[----:B------:R-:W1:Y:S08]  /*08d0*/  LDC.64 R8, c[0x0][0x388] ;  /* 0x0000e200ff087b82 */ /* 0x000e700000000a00 */
[----:B------:R-:W2:Y:S01]  /*08e0*/  LDC.64 R10, c[0x0][0x390] ;  /* 0x0000e400ff0a7b82 */ /* 0x000ea20000000a00 */
[----:B0-----:R-:W-:-:S05]  /*08f0*/  IMAD.WIDE R6, R13, 0x4, R6 ;  /* 0x000000040d067825 */ /* 0x001fca00078e0206 */
[----:B------:R-:W3:Y:S01]  /*0900*/  LDG.E R12, desc[UR4][R6.64] ;  /* 0x00000004060c7981 */ /* 0x000ee2000c1e1900 */
[----:B-1----:R-:W-:-:S05]  /*0910*/  IMAD.WIDE R8, R13, 0x4, R8 ;  /* 0x000000040d087825 */ /* 0x002fca00078e0208 */
[----:B------:R-:W3:Y:S01]  /*0920*/  LDG.E R15, desc[UR4][R8.64] ;  /* 0x00000004080f7981 */ /* 0x000ee2000c1e1900 */
[----:B--2---:R-:W-:Y:S01]  /*0930*/  IMAD.WIDE R10, R13, 0x4, R10 ;  /* 0x000000040d0a7825 */ /* 0x004fe200078e020a */
[----:B---3--:R-:W-:-:S03]  /*0940*/  IADD3 R21, PT, PT, R12, R15, RZ ;  /* 0x0000000f0c157210 */ /* 0x008fc60007ffe0ff */
[----:B------:R-:W-:-:S04]  /*0950*/  IMAD.WIDE R12, R3, 0x4, R6 ;  /* 0x00000004030c7825 */ /* 0x000fc800078e0206 */
[C---:B------:R-:W-:Y:S01]  /*0960*/  IMAD.WIDE R14, R3.reuse, 0x4, R8 ;  /* 0x00000004030e7825 */ /* 0x040fe200078e0208 */
        /* <DEDUP_REMOVED lines=11> */
[----:B0-----:R-:W-:-:S04]  /*0a20*/  IMAD.WIDE R10, R3, 0x4, R6 ;  /* 0x00000004030a7825 */ /* 0x001fc800078e0206 */
[----:B------:R-:W-:Y:S01]  /*0a30*/  IMAD.WIDE R12, R3, 0x4, R8 ;  /* 0x00000004030c7825 */ /* 0x000fe200078e0208 */
        /* <DEDUP_REMOVED lines=10> */
[----:B-1----:R-:W3:Y:S01]  /*0ae0*/  LDG.E R23, desc[UR4][R8.64] ;  /* 0x0000000408177981 */ /* 0x002ee2000c1e1900 */
        /* <DEDUP_REMOVED lines=19> */
[----:B------:R-:W0:Y:S04]  /*0c20*/  LDG.E R10, desc[UR4][R10.64] ;  /* 0x000000040a0a7981 */ /* 0x000e28000c1e1900 */
[----:B------:R-:W0:Y:S01]  /*0c30*/  LDG.E R13, desc[UR4][R12.64] ;  /* 0x000000040c0d7981 */ /* 0x000e22000c1e1900 */
[----:B-1----:R-:W-:Y:S01]  /*0c40*/  IMAD.WIDE R16, R3, 0x4, R14 ;  /* 0x0000000403107825 */ /* 0x002fe200078e020e */
[----:B------:R-:W-:-:S02]  /*0c50*/  IADD3 R4, PT, PT, R4, 0x8, RZ ;  /* 0x0000000804047810 */ /* 0x000fc40007ffe0ff */
[----:B0-----:R-:W-:-:S05]  /*0c60*/  IADD3 R19, PT, PT, R10, R13, RZ ;  /* 0x0000000d0a137210 */ /* 0x001fca0007ffe0ff */
[----:B------:R2:W-:Y:S02]  /*0c70*/  STG.E desc[UR4][R16.64], R19 ;  /* 0x0000001310007986 */ /* 0x0005e4000c101904 */
.L_x_2:
[----:B------:R-:W-:Y:S05]  /*0c80*/  @!P1 EXIT ;  /* 0x000000000000994d */ /* 0x000fea0003800000 */
[----:B------:R-:W-:Y:S02]  /*0c90*/  ISETP.GE.U32.AND P0, PT, R5, 0x4, PT ;  /* 0x000000040500780c */ /* 0x000fe40003f06070 */
[----:B------:R-:W-:-:S04]  /*0ca0*/  LOP3.LUT R2, R2, 0x3, RZ, 0xc0, !PT ;  /* 0x0000000302027812 */ /* 0x000fc800078ec0ff */
[----:B------:R-:W-:-:S07]  /*0cb0*/  ISETP.NE.AND P1, PT, R2, RZ, PT ;  /* 0x000000ff0200720c */ /* 0x000fce0003f25270 */
[----:B------:R-:W-:Y:S06]  /*0cc0*/  @!P0 BRA `(.L_x_3) ;  /* 0x0000000000848947 */ /* 0x000fec0003800000 */
[----:B------:R-:W0:Y:S01]  /*0cd0*/  LDC.64 R6, c[0x0][0x380] ;  /* 0x0000e000ff067b82 */ /* 0x000e220000000a00 */
[----:B------:R-:W-:-:S07]  /*0ce0*/  IMAD R13, R4, R3, R0 ;  /* 0x00000003040d7224 */ /* 0x000fce00078e0200 */
[----:B------:R-:W1:Y:S08]  /*0cf0*/  LDC.64 R8, c[0x0][0x388] ;  /* 0x0000e200ff087b82 */ /* 0x000e700000000a00 */
[----:B------:R-:W4:Y:S01]  /*0d00*/  LDC.64 R10, c[0x0][0x390] ;  /* 0x0000e400ff0a7b82 */ /* 0x000f220000000a00 */
[----:B0-----:R-:W-:-:S05]  /*0d10*/  IMAD.WIDE R6, R13, 0x4, R6 ;  /* 0x000000040d067825 */ /* 0x001fca00078e0206 */
[----:B------:R-:W5:Y:S01]  /*0d20*/  LDG.E R5, desc[UR4][R6.64] ;  /* 0x0000000406057981 */ /* 0x000f62000c1e1900 */
[----:B-1----:R-:W-:-:S05]  /*0d30*/  IMAD.WIDE R8, R13, 0x4, R8 ;  /* 0x000000040d087825 */ /* 0x002fca00078e0208 */
[----:B------:R-:W5:Y:S01]  /*0d40*/  LDG.E R12, desc[UR4][R8.64] ;  /* 0x00000004080c7981 */ /* 0x000f62000c1e1900 */
[----:B--2---:R-:W-:-:S04]  /*0d50*/  IMAD.WIDE R14, R3, 0x4, R8 ;  /* 0x00000004030e7825 */ /* 0x004fc800078e0208 */
[----:B----4-:R-:W-:Y:S01]  /*0d60*/  IMAD.WIDE R10, R13, 0x4, R10 ;  /* 0x000000040d0a7825 */ /* 0x010fe200078e020a */
[----:B-----5:R-:W-:-:S03]  /*0d70*/  IADD3 R5, PT, PT, R5, R12, RZ ;  /* 0x0000000c05057210 */ /* 0x020fc60007ffe0ff */
[C---:B------:R-:W-:Y:S02]  /*0d80*/  IMAD.WIDE R12, R3.reuse, 0x4, R6 ;  /* 0x00000004030c7825 */ /* 0x040fe400078e0206 */
[----:B------:R0:W-:Y:S04]  /*0d90*/  STG.E desc[UR4][R10.64], R5 ;  /* 0x000000050a007986 */ /* 0x0001e8000c101904 */
[----:B------:R-:W2:Y:S04]  /*0da0*/  LDG.E R18, desc[UR4][R12.64] ;  /* 0x000000040c127981 */ /* 0x000ea8000c1e1900 */
[----:B---3--:R-:W2:Y:S01]  /*0db0*/  LDG.E R19, desc[UR4][R14.64] ;  /* 0x000000040e137981 */ /* 0x008ea2000c1e1900 */
        /* <DEDUP_REMOVED lines=14> */
[----:B------:R-:W-:Y:S01]  /*0ea0*/  IMAD.WIDE R14, R3, 0x4, R18 ;  /* 0x00000004030e7825 */ /* 0x000fe200078e0212 */
[----:B------:R-:W-:-:S02]  /*0eb0*/  IADD3 R4, PT, PT, R4, 0x4, RZ ;  /* 0x0000000404047810 */ /* 0x000fc40007ffe0ff */
[----:B--2---:R-:W-:-:S05]  /*0ec0*/  IADD3 R5, PT, PT, R10, R13, RZ ;  /* 0x0000000d0a057210 */ /* 0x004fca0007ffe0ff */
[----:B------:R1:W-:Y:S02]  /*0ed0*/  STG.E desc[UR4][R14.64], R5 ;  /* 0x000000050e007986 */ /* 0x0003e4000c101904 */
.L_x_3:
[----:B------:R-:W-:Y:S05]  /*0ee0*/  @!P1 EXIT ;  /* 0x000000000000994d */ /* 0x000fea0003800000 */
[----:B------:R-:W0:Y:S01]  /*0ef0*/  LDC.64 R6, c[0x0][0x390] ;  /* 0x0000e400ff067b82 */ /* 0x000e220000000a00 */
[----:B-123--:R-:W-:Y:S01]  /*0f00*/  IMAD R17, R4, R3, R0 ;  /* 0x0000000304117224 */ /* 0x00efe200078e0200 */
[----:B------:R-:W-:-:S06]  /*0f10*/  IADD3 R2, PT, PT, -R2, RZ, RZ ;  /* 0x000000ff02027210 */ /* 0x000fcc0007ffe1ff */
[----:B------:R-:W1:Y:S08]  /*0f20*/  LDC.64 R8, c[0x0][0x380] ;  /* 0x0000e000ff087b82 */ /* 0x000e700000000a00 */
[----:B------:R-:W2:Y:S02]  /*0f30*/  LDC.64 R10, c[0x0][0x388] ;  /* 0x0000e200ff0a7b82 */ /* 0x000ea40000000a00 */
.L_x_4:
[----:B-1----:R-:W-:-:S04]  /*0f40*/  IMAD.WIDE R4, R17, 0x4, R8 ;  /* 0x0000000411047825 */ /* 0x002fc800078e0208 */
[C---:B--2---:R-:W-:Y:S02]  /*0f50*/  IMAD.WIDE R12, R17.reuse, 0x4, R10 ;  /* 0x00000004110c7825 */ /* 0x044fe400078e020a */
[----:B------:R-:W2:Y:S04]  /*0f60*/  LDG.E R4, desc[UR4][R4.64] ;  /* 0x0000000404047981 */ /* 0x000ea8000c1e1900 */
[----:B------:R-:W2:Y:S01]  /*0f70*/  LDG.E R13, desc[UR4][R12.64] ;  /* 0x000000040c0d7981 */ /* 0x000ea2000c1e1900 */
[----:B------:R-:W-:Y:S01]  /*0f80*/  IADD3 R2, PT, PT, R2, 0x1, RZ ;  /* 0x0000000102027810 */ /* 0x000fe20007ffe0ff */
[C---:B0--3--:R-:W-:Y:S01]  /*0f90*/  IMAD.WIDE R14, R17.reuse, 0x4, R6 ;  /* 0x00000004110e7825 */ /* 0x049fe200078e0206 */
[----:B------:R-:W-:Y:S02]  /*0fa0*/  IADD3 R17, PT, PT, R17, R3, RZ ;  /* 0x0000000311117210 */ /* 0x000fe40007ffe0ff */
[----:B------:R-:W-:-:S02]  /*0fb0*/  ISETP.NE.AND P0, PT, R2, RZ, PT ;  /* 0x000000ff0200720c */ /* 0x000fc40003f05270 */
[----:B--2---:R-:W-:-:S05]  /*0fc0*/  IADD3 R19, PT, PT, R4, R13, RZ ;  /* 0x0000000d04137210 */ /* 0x004fca0007ffe0ff */
[----:B------:R3:W-:Y:S06]  /*0fd0*/  STG.E desc[UR4][R14.64], R19 ;  /* 0x000000130e007986 */ /* 0x0007ec000c101904 */
[----:B------:R-:W-:Y:S05]  /*0fe0*/  @P0 BRA `(.L_x_4) ;  /* 0xfffffffc00d40947 */ /* 0x000fea000383ffff */
[----:B------:R-:W-:Y:S05]  /*0ff0*/  EXIT ;  /* 0x000000000000794d */ /* 0x000fea0003800000 */
.L_x_5:
[----:B------:R-:W-:-:S00]  /*1000*/  BRA `(.L_x_5) ;  /* 0xfffffffc00fc7947 */ /* 0x000fc0000383ffff */
[----:B------:R-:W-:-:S00]  /*1010*/  NOP ;  /* 0x0000000000007918 */ /* 0x000fc00000000000 */
        /* <DEDUP_REMOVED lines=14> */
.L_x_6:


//--------------------- .nv.shared.reserved.0     --------------------------
	.section	.nv.shared.reserved.0,"aw",@nobits
	.weak		__nv_reservedSMEM_offset_0_alias
	.size		__nv_reservedSMEM_offset_0_alias, 0, 64
	.other		__nv_reservedSMEM_offset_0_alias,@"STO_CUDA_RESERVED_SHARED STV_DEFAULT"
__nv_reservedSMEM_offset_0_alias:
	.zero		0
	.zero		64


//--------------------- .nv.constant0._Z9addmatrixPiS_S_ii --------------------------
	.section	.nv.constant0._Z9addmatrixPiS_S_ii,"a",@progbits
	.sectionflags	@""
	.align	4
.nv.constant0._Z9addmatrixPiS_S_ii:
	.zero		928


//--------------------- SYMBOLS --------------------------

	.type		.nv.reservedSmem.offset0,@object
	.size		.nv.reservedSmem.offset0,0x4
